	.headerflags	@"EF_CUDA_TEXMODE_UNIFIED EF_CUDA_64BIT_ADDRESS EF_CUDA_ACCELERATORS EF_CUDA_SM90 EF_CUDA_VIRTUAL_SM(EF_CUDA_SM90)"
	.elftype	@"ET_EXEC"


//--------------------- .nv.info                  --------------------------
	.section	.nv.info,"",@"SHT_CUDA_INFO"
	.align	4


	//----- nvinfo : EIATTR_REGCOUNT
	.align		4
        /*0000*/ 	.byte	0x04, 0x2f
        /*0002*/ 	.short	(.L_3 - .L_2)
	.align		4
.L_2:
        /*0004*/ 	.word	index@(triton_poi_fused__native_batch_norm_legit_no_training_cat_relu_55)
        /*0008*/ 	.word	0x00000017


	//----- nvinfo : EIATTR_MIN_STACK_SIZE
	.align		4
.L_3:
        /*000c*/ 	.byte	0x04, 0x12
        /*000e*/ 	.short	(.L_5 - .L_4)
	.align		4
.L_4:
        /*0010*/ 	.word	index@(triton_poi_fused__native_batch_norm_legit_no_training_cat_relu_55)
        /*0014*/ 	.word	0x00000000


	//----- nvinfo : EIATTR_FRAME_SIZE
	.align		4
.L_5:
        /*0018*/ 	.byte	0x04, 0x11
        /*001a*/ 	.short	(.L_7 - .L_6)
	.align		4
.L_6:
        /*001c*/ 	.word	index@(triton_poi_fused__native_batch_norm_legit_no_training_cat_relu_55)
        /*0020*/ 	.word	0x00000000


	//----- nvinfo : EIATTR_MIN_STACK_SIZE
	.align		4
.L_7:
        /*0024*/ 	.byte	0x04, 0x12
        /*0026*/ 	.short	(.L_9 - .L_8)
	.align		4
.L_8:
        /*0028*/ 	.word	index@(triton_poi_fused__native_batch_norm_legit_no_training_cat_relu_55)
        /*002c*/ 	.word	0x00000000
.L_9:


//--------------------- .nv.info.triton_poi_fused__native_batch_norm_legit_no_training_cat_relu_55 --------------------------
	.section	.nv.info.triton_poi_fused__native_batch_norm_legit_no_training_cat_relu_55,"",@"SHT_CUDA_INFO"
	.sectionflags	@""
	.align	4


	//----- nvinfo : EIATTR_CUDA_API_VERSION
	.align		4
        /*0000*/ 	.byte	0x04, 0x37
        /*0002*/ 	.short	(.L_11 - .L_10)
.L_10:
        /*0004*/ 	.word	0x0000007c


	//----- nvinfo : EIATTR_KPARAM_INFO
	.align		4
.L_11:
        /*0008*/ 	.byte	0x04, 0x17
        /*000a*/ 	.short	(.L_13 - .L_12)
.L_12:
        /*000c*/ 	.word	0x00000000
        /*0010*/ 	.short	0x0008
        /*0012*/ 	.short	0x0040
        /*0014*/ 	.byte	0x00, 0xf0, 0x11, 0x00


	//----- nvinfo : EIATTR_KPARAM_INFO
	.align		4
.L_13:
        /*0018*/ 	.byte	0x04, 0x17
        /*001a*/ 	.short	(.L_15 - .L_14)
.L_14:
        /*001c*/ 	.word	0x00000000
        /*0020*/ 	.short	0x0007
        /*0022*/ 	.short	0x0038
        /*0024*/ 	.byte	0x00, 0xf4, 0x21, 0x00


	//----- nvinfo : EIATTR_KPARAM_INFO
	.align		4
.L_15:
        /*0028*/ 	.byte	0x04, 0x17
        /*002a*/ 	.short	(.L_17 - .L_16)
.L_16:
        /*002c*/ 	.word	0x00000000
        /*0030*/ 	.short	0x0006
        /*0032*/ 	.short	0x0030
        /*0034*/ 	.byte	0x00, 0xf4, 0x21, 0x00


	//----- nvinfo : EIATTR_KPARAM_INFO
	.align		4
.L_17:
        /*0038*/ 	.byte	0x04, 0x17
        /*003a*/ 	.short	(.L_19 - .L_18)
.L_18:
        /*003c*/ 	.word	0x00000000
        /*0040*/ 	.short	0x0005
        /*0042*/ 	.short	0x0028
        /*0044*/ 	.byte	0x00, 0xf4, 0x21, 0x00


	//----- nvinfo : EIATTR_KPARAM_INFO
	.align		4
.L_19:
        /*0048*/ 	.byte	0x04, 0x17
        /*004a*/ 	.short	(.L_21 - .L_20)
.L_20:
        /*004c*/ 	.word	0x00000000
        /*0050*/ 	.short	0x0004
        /*0052*/ 	.short	0x0020
        /*0054*/ 	.byte	0x00, 0xf4, 0x21, 0x00


	//----- nvinfo : EIATTR_KPARAM_INFO
	.align		4
.L_21:
        /*0058*/ 	.byte	0x04, 0x17
        /*005a*/ 	.short	(.L_23 - .L_22)
.L_22:
        /*005c*/ 	.word	0x00000000
        /*0060*/ 	.short	0x0003
        /*0062*/ 	.short	0x0018
        /*0064*/ 	.byte	0x00, 0xf4, 0x21, 0x00


	//----- nvinfo : EIATTR_KPARAM_INFO
	.align		4
.L_23:
        /*0068*/ 	.byte	0x04, 0x17
        /*006a*/ 	.short	(.L_25 - .L_24)
.L_24:
        /*006c*/ 	.word	0x00000000
        /*0070*/ 	.short	0x0002
        /*0072*/ 	.short	0x0010
        /*0074*/ 	.byte	0x00, 0xf4, 0x21, 0x00


	//----- nvinfo : EIATTR_KPARAM_INFO
	.align		4
.L_25:
        /*0078*/ 	.byte	0x04, 0x17
        /*007a*/ 	.short	(.L_27 - .L_26)
.L_26:
        /*007c*/ 	.word	0x00000000
        /*0080*/ 	.short	0x0001
        /*0082*/ 	.short	0x0008
        /*0084*/ 	.byte	0x00, 0xf4, 0x21, 0x00


	//----- nvinfo : EIATTR_KPARAM_INFO
	.align		4
.L_27:
        /*0088*/ 	.byte	0x04, 0x17
        /*008a*/ 	.short	(.L_29 - .L_28)
.L_28:
        /*008c*/ 	.word	0x00000000
        /*0090*/ 	.short	0x0000
        /*0092*/ 	.short	0x0000
        /*0094*/ 	.byte	0x00, 0xf4, 0x21, 0x00


	//----- nvinfo : EIATTR_SPARSE_MMA_MASK
	.align		4
.L_29:
        /*0098*/ 	.byte	0x03, 0x50
        /*009a*/ 	.short	0x0000


	//----- nvinfo : EIATTR_MAXREG_COUNT
	.align		4
        /*009c*/ 	.byte	0x03, 0x1b
        /*009e*/ 	.short	0x00ff


	//----- nvinfo : EIATTR_EXIT_INSTR_OFFSETS
	.align		4
        /*00a0*/ 	.byte	0x04, 0x1c
        /*00a2*/ 	.short	(.L_31 - .L_30)


	//   ....[0]....
.L_30:
        /*00a4*/ 	.word	0x000004d0


	//   ....[1]....
        /*00a8*/ 	.word	0x000004f0


	//----- nvinfo : EIATTR_REQNTID
	.align		4
.L_31:
        /*00ac*/ 	.byte	0x04, 0x10
        /*00ae*/ 	.short	(.L_33 - .L_32)
.L_32:
        /*00b0*/ 	.word	0x00000080
        /*00b4*/ 	.word	0x00000001
        /*00b8*/ 	.word	0x00000001


	//----- nvinfo : EIATTR_CBANK_PARAM_SIZE
	.align		4
.L_33:
        /*00bc*/ 	.byte	0x03, 0x19
        /*00be*/ 	.short	0x0044


	//----- nvinfo : EIATTR_PARAM_CBANK
	.align		4
        /*00c0*/ 	.byte	0x04, 0x0a
        /*00c2*/ 	.short	(.L_35 - .L_34)
	.align		4
.L_34:
        /*00c4*/ 	.word	index@(.nv.constant0.triton_poi_fused__native_batch_norm_legit_no_training_cat_relu_55)
        /*00c8*/ 	.short	0x0210
        /*00ca*/ 	.short	0x0044


	//----- nvinfo : EIATTR_SW_WAR
	.align		4
.L_35:
        /*00cc*/ 	.byte	0x04, 0x36
        /*00ce*/ 	.short	(.L_37 - .L_36)
.L_36:
        /*00d0*/ 	.word	0x00000008
.L_37:


//--------------------- .nv.callgraph             --------------------------
	.section	.nv.callgraph,"",@"SHT_CUDA_CALLGRAPH"
	.align	4
	.sectionentsize	8
	.align		4
        /*0000*/ 	.word	0x00000000
	.align		4
        /*0004*/ 	.word	0xffffffff
	.align		4
        /*0008*/ 	.word	0x00000000
	.align		4
        /*000c*/ 	.word	0xfffffffe
	.align		4
        /*0010*/ 	.word	0x00000000
	.align		4
        /*0014*/ 	.word	0xfffffffd
	.align		4
        /*0018*/ 	.word	0x00000000
	.align		4
        /*001c*/ 	.word	0xfffffffc


//--------------------- .nv.constant4             --------------------------
	.section	.nv.constant4,"a",@progbits
	.align	8
	.align		8
.nv.constant4:
        /*0000*/ 	.dword	_$_str
	.align		8
        /*0008*/ 	.dword	_$_str_$_2


//--------------------- .text.triton_poi_fused__native_batch_norm_legit_no_training_cat_relu_55 --------------------------
	.section	.text.triton_poi_fused__native_batch_norm_legit_no_training_cat_relu_55,"ax",@progbits
	.align	128
        .global         triton_poi_fused__native_batch_norm_legit_no_training_cat_relu_55
        .type           triton_poi_fused__native_batch_norm_legit_no_training_cat_relu_55,@function
        .size           triton_poi_fused__native_batch_norm_legit_no_training_cat_relu_55,(.L_x_1 - triton_poi_fused__native_batch_norm_legit_no_training_cat_relu_55)
        .other          triton_poi_fused__native_batch_norm_legit_no_training_cat_relu_55,@"STO_CUDA_ENTRY STV_DEFAULT"
triton_poi_fused__native_batch_norm_legit_no_training_cat_relu_55:
.text.triton_poi_fused__native_batch_norm_legit_no_training_cat_relu_55:
[----:B------:R-:W0:Y:S01]  /*0000*/  LDC R1, c[0x0][0x28] ;  /* 0x00000a00ff017b82 */ /* 0x000e220000000800 */
[----:B------:R-:W1:Y:S07]  /*0010*/  S2R R0, SR_TID.X ;  /* 0x0000000000007919 */ /* 0x000e6e0000002100 */
[----:B------:R-:W2:Y:S01]  /*0020*/  LDC.64 R12, c[0x0][0x228] ;  /* 0x00008a00ff0c7b82 */ /* 0x000ea20000000a00 */
[----:B------:R-:W-:Y:S01]  /*0030*/  ULDC.64 UR4, c[0x0][0x208] ;  /* 0x0000820000047ab9 */ /* 0x000fe20000000a00 */
[----:B------:R-:W-:Y:S01]  /*0040*/  ULDC.64 UR6, c[0x0][0x218] ;  /* 0x0000860000067ab9 */ /* 0x000fe20000000a00 */
[----:B------:R-:W3:Y:S05]  /*0050*/  S2R R3, SR_CTAID.X ;  /* 0x0000000000037919 */ /* 0x000eea0000002500 */
[----:B------:R-:W4:Y:S08]  /*0060*/  LDC.64 R10, c[0x0][0x210] ;  /* 0x00008400ff0a7b82 */ /* 0x000f300000000a00 */
[----:B------:R-:W5:Y:S01]  /*0070*/  LDC.64 R8, c[0x0][0x220] ;  /* 0x00008800ff087b82 */ /* 0x000f620000000a00 */
[----:B-1----:R-:W-:-:S05]  /*0080*/  LOP3.LUT R0, R0, 0x7f, RZ, 0xc0, !PT ;  /* 0x0000007f00007812 */ /* 0x002fca00078ec0ff */
[----:B---3--:R-:W-:-:S05]  /*0090*/  IMAD R0, R3, 0x80, R0 ;  /* 0x0000008003007824 */ /* 0x008fca00078e0200 */
[----:B------:R-:W-:Y:S02]  /*00a0*/  SHF.R.S32.HI R3, RZ, 0x1f, R0 ;  /* 0x0000001fff037819 */ /* 0x000fe40000011400 */
[----:B------:R-:W-:Y:S02]  /*00b0*/  ISETP.GE.AND P0, PT, R0, 0x2800, PT ;  /* 0x000028000000780c */ /* 0x000fe40003f06270 */
[----:B------:R-:W-:-:S04]  /*00c0*/  LEA.HI R4, R3, R0, RZ, 0x2 ;  /* 0x0000000003047211 */ /* 0x000fc800078f10ff */
[----:B------:R-:W-:-:S05]  /*00d0*/  SHF.R.S32.HI R3, RZ, 0x2, R4 ;  /* 0x00000002ff037819 */ /* 0x000fca0000011404 */
[----:B------:R-:W-:-:S05]  /*00e0*/  IMAD.HI R2, R3, 0x66666667, RZ ;  /* 0x6666666703027827 */ /* 0x000fca00078e02ff */
[----:B------:R-:W-:-:S04]  /*00f0*/  SHF.R.U32.HI R5, RZ, 0x1f, R2 ;  /* 0x0000001fff057819 */ /* 0x000fc80000011602 */
[----:B------:R-:W-:-:S05]  /*0100*/  LEA.HI.SX32 R2, R2, R5, 0x18 ;  /* 0x0000000502027211 */ /* 0x000fca00078fc2ff */
[----:B------:R-:W-:Y:S02]  /*0110*/  IMAD R3, R2, -0x280, R3 ;  /* 0xfffffd8002037824 */ /* 0x000fe400078e0203 */
[----:B------:R-:W-:Y:S02]  /*0120*/  IMAD.MOV.U32 R2, RZ, RZ, RZ ;  /* 0x000000ffff027224 */ /* 0x000fe400078e00ff */
[----:B--2---:R-:W-:-:S05]  /*0130*/  IMAD.WIDE R12, R3, 0x4, R12 ;  /* 0x00000004030c7825 */ /* 0x004fca00078e020c */
[----:B------:R1:W2:Y:S01]  /*0140*/  @!P0 LDG.E.EL R2, desc[UR4][R12.64] ;  /* 0x000000040c028981 */ /* 0x0002a2000c2e1900 */
[----:B------:R-:W-:Y:S01]  /*0150*/  IMAD.HI R5, R0, 0x66666667, RZ ;  /* 0x6666666700057827 */ /* 0x000fe200078e02ff */
[----:B------:R-:W-:Y:S02]  /*0160*/  LOP3.LUT R15, R4, 0xfffffffc, RZ, 0xc0, !PT ;  /* 0xfffffffc040f7812 */ /* 0x000fe400078ec0ff */
[C---:B------:R-:W-:Y:S01]  /*0170*/  ISETP.GE.AND P1, PT, R3.reuse, 0x260, PT ;  /* 0x000002600300780c */ /* 0x040fe20003f26270 */
[----:B------:R-:W-:Y:S01]  /*0180*/  IMAD.SHL.U32 R14, R3, 0x4, RZ ;  /* 0x00000004030e7824 */ /* 0x000fe200078e00ff */
[----:B------:R-:W-:Y:S01]  /*0190*/  SHF.R.U32.HI R6, RZ, 0x1f, R5 ;  /* 0x0000001fff067819 */ /* 0x000fe20000011605 */
[C---:B------:R-:W-:Y:S01]  /*01a0*/  IMAD.IADD R15, R0.reuse, 0x1, -R15 ;  /* 0x00000001000f7824 */ /* 0x040fe200078e0a0f */
[----:B------:R-:W-:Y:S02]  /*01b0*/  ISETP.LT.AND P2, PT, R0, 0x2800, !P1 ;  /* 0x000028000000780c */ /* 0x000fe40004f41270 */
[----:B------:R-:W-:-:S02]  /*01c0*/  LEA.HI.SX32 R17, R5, R6, 0x16 ;  /* 0x0000000605117211 */ /* 0x000fc400078fb2ff */
[----:B------:R-:W3:Y:S01]  /*01d0*/  LDC.64 R6, c[0x0][0x230] ;  /* 0x00008c00ff067b82 */ /* 0x000ee20000000a00 */
[----:B------:R-:W-:Y:S02]  /*01e0*/  ISETP.GT.AND P3, PT, R3, 0x25f, !P0 ;  /* 0x0000025f0300780c */ /* 0x000fe40004764270 */
[C---:B------:R-:W-:Y:S02]  /*01f0*/  IMAD.SHL.U32 R16, R17.reuse, 0x80, RZ ;  /* 0x0000008011107824 */ /* 0x040fe400078e00ff */
[----:B-1----:R-:W-:-:S03]  /*0200*/  IMAD R12, R17, -0xa00, R0 ;  /* 0xfffff600110c7824 */ /* 0x002fc600078e0200 */
[----:B------:R-:W1:Y:S01]  /*0210*/  LDC.64 R4, c[0x0][0x238] ;  /* 0x00008e00ff047b82 */ /* 0x000e620000000a00 */
[----:B------:R-:W-:Y:S01]  /*0220*/  IADD3 R19, P4, P5, R14, R15, R16 ;  /* 0x0000000f0e137210 */ /* 0x000fe20007d9e010 */
[----:B------:R-:W-:Y:S01]  /*0230*/  IMAD R17, R17, 0x980, R12 ;  /* 0x0000098011117824 */ /* 0x000fe200078e020c */
[----:B------:R-:W-:Y:S02]  /*0240*/  SHF.R.S32.HI R13, RZ, 0x1f, R16 ;  /* 0x0000001fff0d7819 */ /* 0x000fe40000011410 */
[----:B------:R-:W-:Y:S01]  /*0250*/  SHF.R.S32.HI R15, RZ, 0x1f, R15 ;  /* 0x0000001fff0f7819 */ /* 0x000fe2000001140f */
[----:B----4-:R-:W-:Y:S01]  /*0260*/  IMAD.WIDE R16, R17, 0x4, R10 ;  /* 0x0000000411107825 */ /* 0x010fe200078e020a */
[----:B------:R-:W-:Y:S02]  /*0270*/  SHF.R.S32.HI R14, RZ, 0x1f, R14 ;  /* 0x0000001fff0e7819 */ /* 0x000fe4000001140e */
[----:B------:R-:W-:Y:S02]  /*0280*/  CS2R R10, SRZ ;  /* 0x00000000000a7805 */ /* 0x000fe4000001ff00 */
[----:B------:R-:W-:-:S02]  /*0290*/  IADD3.X R14, R14, R15, R13, P4, P5 ;  /* 0x0000000f0e0e7210 */ /* 0x000fc400027ea40d */
[----:B------:R-:W-:Y:S02]  /*02a0*/  CS2R R12, SRZ ;  /* 0x00000000000c7805 */ /* 0x000fe4000001ff00 */
[----:B------:R-:W-:-:S04]  /*02b0*/  LEA R18, P4, R19, UR6, 0x2 ;  /* 0x0000000613127c11 */ /* 0x000fc8000f8810ff */
[----:B------:R-:W-:Y:S01]  /*02c0*/  LEA.HI.X R19, R19, UR7, R14, 0x2, P4 ;  /* 0x0000000713137c11 */ /* 0x000fe2000a0f140e */
[----:B------:R2:W4:Y:S01]  /*02d0*/  @P2 LDG.E R12, desc[UR4][R16.64] ;  /* 0x00000004100c2981 */ /* 0x000522000c1e1900 */
[----:B-----5:R-:W-:-:S03]  /*02e0*/  IMAD.WIDE R8, R3, 0x4, R8 ;  /* 0x0000000403087825 */ /* 0x020fc600078e0208 */
[----:B------:R-:W5:Y:S01]  /*02f0*/  @P3 LDG.E R10, desc[UR4][R18.64+-0x2600] ;  /* 0xffda0004120a3981 */ /* 0x000f62000c1e1900 */
[----:B------:R-:W-:-:S03]  /*0300*/  IMAD.MOV.U32 R20, RZ, RZ, RZ ;  /* 0x000000ffff147224 */ /* 0x000fc600078e00ff */
[----:B------:R-:W5:Y:S01]  /*0310*/  @!P0 LDG.E.EL R11, desc[UR4][R8.64] ;  /* 0x00000004080b8981 */ /* 0x000f62000c2e1900 */
[----:B---3--:R-:W-:-:S04]  /*0320*/  IMAD.WIDE R6, R3, 0x4, R6 ;  /* 0x0000000403067825 */ /* 0x008fc800078e0206 */
[----:B-1----:R-:W-:Y:S01]  /*0330*/  IMAD.WIDE R14, R3, 0x4, R4 ;  /* 0x00000004030e7825 */ /* 0x002fe200078e0204 */
[----:B------:R1:W3:Y:S01]  /*0340*/  @!P0 LDG.E.EL R13, desc[UR4][R6.64] ;  /* 0x00000004060d8981 */ /* 0x0002e2000c2e1900 */
[----:B------:R-:W1:Y:S03]  /*0350*/  LDC.64 R4, c[0x0][0x240] ;  /* 0x00009000ff047b82 */ /* 0x000e660000000a00 */
[----:B------:R-:W3:Y:S01]  /*0360*/  @!P0 LDG.E.EL R20, desc[UR4][R14.64] ;  /* 0x000000040e148981 */ /* 0x000ee2000c2e1900 */
[----:B01----:R-:W-:-:S04]  /*0370*/  IMAD.WIDE R4, R0, 0x4, R4 ;  /* 0x0000000400047825 */ /* 0x003fc800078e0204 */
[----:B--2---:R-:W-:Y:S01]  /*0380*/  FADD R16, R2, 9.9999997473787516356e-06 ;  /* 0x3727c5ac02107421 */ /* 0x004fe20000000000 */
[----:B------:R-:W-:-:S03]  /*0390*/  IMAD.MOV.U32 R2, RZ, RZ, 0x3e800000 ;  /* 0x3e800000ff027424 */ /* 0x000fc600078e00ff */
[----:B------:R-:W0:Y:S02]  /*03a0*/  MUFU.SQRT R17, R16 ;  /* 0x0000001000117308 */ /* 0x000e240000002000 */
[C---:B0-----:R-:W-:Y:S02]  /*03b0*/  FSETP.GT.AND P4, PT, R17.reuse, 8.50705917302346158658e+37, PT ;  /* 0x7e8000001100780b */ /* 0x041fe40003f84000 */
[C---:B------:R-:W-:Y:S02]  /*03c0*/  FSETP.GEU.AND P5, PT, R17.reuse, 1.175494350822287508e-38, PT ;  /* 0x008000001100780b */ /* 0x040fe40003fae000 */
[----:B------:R-:W-:Y:S02]  /*03d0*/  FSEL R6, R2, 1, P4 ;  /* 0x3f80000002067808 */ /* 0x000fe40002000000 */
[----:B------:R-:W0:Y:S07]  /*03e0*/  LDC.64 R2, c[0x0][0x248] ;  /* 0x00009200ff027b82 */ /* 0x000e2e0000000a00 */
[----:B------:R-:W-:-:S02]  /*03f0*/  @P4 FMUL R17, R17, 0.25 ;  /* 0x3e80000011114820 */ /* 0x000fc40000400000 */
[----:B------:R-:W-:Y:S02]  /*0400*/  @!P5 FMUL R6, R6, 16777216 ;  /* 0x4b8000000606d820 */ /* 0x000fe40000400000 */
[----:B------:R-:W-:Y:S01]  /*0410*/  @!P5 FMUL R17, R17, 16777216 ;  /* 0x4b8000001111d820 */ /* 0x000fe20000400000 */
[----:B----4-:R-:W-:-:S05]  /*0420*/  SEL R12, R12, RZ, P2 ;  /* 0x000000ff0c0c7207 */ /* 0x010fca0001000000 */
[----:B------:R-:W1:Y:S01]  /*0430*/  MUFU.RCP R17, R17 ;  /* 0x0000001100117308 */ /* 0x000e620000001000 */
[----:B-----5:R-:W-:-:S05]  /*0440*/  @P1 SEL R12, R10, RZ, P3 ;  /* 0x000000ff0a0c1207 */ /* 0x020fca0001800000 */
[----:B------:R-:W-:Y:S01]  /*0450*/  FADD R11, R12, -R11 ;  /* 0x8000000b0c0b7221 */ /* 0x000fe20000000000 */
[----:B------:R2:W-:Y:S01]  /*0460*/  @!P0 STG.E desc[UR4][R4.64], R12 ;  /* 0x0000000c04008986 */ /* 0x0005e2000c101904 */
[----:B0-----:R-:W-:-:S04]  /*0470*/  IMAD.WIDE R2, R0, 0x4, R2 ;  /* 0x0000000400027825 */ /* 0x001fc800078e0202 */
[----:B-1----:R-:W-:-:S04]  /*0480*/  FMUL R6, R17, R6 ;  /* 0x0000000611067220 */ /* 0x002fc80000400000 */
[----:B------:R-:W-:-:S04]  /*0490*/  FMUL R11, R11, R6 ;  /* 0x000000060b0b7220 */ /* 0x000fc80000400000 */
[----:B---3--:R-:W-:-:S05]  /*04a0*/  FFMA R11, R11, R13, R20 ;  /* 0x0000000d0b0b7223 */ /* 0x008fca0000000014 */
[----:B------:R-:W-:-:S04]  /*04b0*/  FSETP.GEU.AND P1, PT, R11, RZ, PT ;  /* 0x000000ff0b00720b */ /* 0x000fc80003f2e000 */
[----:B------:R-:W-:Y:S01]  /*04c0*/  FSEL R11, R11, RZ, P1 ;  /* 0x000000ff0b0b7208 */ /* 0x000fe20000800000 */
[----:B--2---:R-:W-:Y:S08]  /*04d0*/  @P0 EXIT ;  /* 0x000000000000094d */ /* 0x004ff00003800000 */
[----:B------:R-:W-:Y:S01]  /*04e0*/  STG.E desc[UR4][R2.64], R11 ;  /* 0x0000000b02007986 */ /* 0x000fe2000c101904 */
[----:B------:R-:W-:Y:S05]  /*04f0*/  EXIT ;  /* 0x000000000000794d */ /* 0x000fea0003800000 */
.L_x_0:
[----:B------:R-:W-:-:S00]  /*0500*/  BRA `(.L_x_0) ;  /* 0xfffffffc00fc7947 */ /* 0x000fc0000383ffff */
[----:B------:R-:W-:-:S00]  /*0510*/  NOP ;  /* 0x0000000000007918 */ /* 0x000fc00000000000 */
        /* <DEDUP_REMOVED lines=14> */
.L_x_1:


//--------------------- .nv.global.init           --------------------------
	.section	.nv.global.init,"aw",@progbits
.nv.global.init:
	.type		_$_str,@object
	.size		_$_str,(_$_str_$_2 - _$_str)
_$_str:
        /*0000*/ 	.byte	0x5f, 0x5f, 0x43, 0x55, 0x44, 0x41, 0x5f, 0x46, 0x54, 0x5a, 0x00
	.type		_$_str_$_2,@object
	.size		_$_str_$_2,(.L_1 - _$_str_$_2)
_$_str_$_2:
        /*000b*/ 	.byte	0x5f, 0x5f, 0x43, 0x55, 0x44, 0x41, 0x5f, 0x50, 0x52, 0x45, 0x43, 0x5f, 0x53, 0x51, 0x52, 0x54
        /*001b*/ 	.byte	0x00
.L_1:


//--------------------- .nv.constant0.triton_poi_fused__native_batch_norm_legit_no_training_cat_relu_55 --------------------------
	.section	.nv.constant0.triton_poi_fused__native_batch_norm_legit_no_training_cat_relu_55,"a",@progbits
	.sectionflags	@""
	.align	4
.nv.constant0.triton_poi_fused__native_batch_norm_legit_no_training_cat_relu_55:
	.zero		596
